//
// Generated by NVIDIA NVVM Compiler
//
// Compiler Build ID: CL-36424714
// Cuda compilation tools, release 13.0, V13.0.88
// Based on NVVM 20.0.0
//

.version 9.0
.target sm_100
.address_size 64

	// .globl	_Z12accessMemoryPjPc

.visible .entry _Z12accessMemoryPjPc(
	.param .u64 .ptr .align 1 _Z12accessMemoryPjPc_param_0,
	.param .u64 .ptr .align 1 _Z12accessMemoryPjPc_param_1
)
{
	.reg .pred 	%p<3>;
	.reg .b32 	%r<2>;
	.reg .b64 	%rd<9>;

	ld.param.u64 	%rd3, [_Z12accessMemoryPjPc_param_0];
	// begin inline asm
	mov.u64 	%rd4, %clock64;
	// end inline asm
	// begin inline asm
	mov.u64 	%rd5, %clock64;
	// end inline asm
	sub.s64 	%rd6, %rd5, %rd4;
	setp.gt.u64 	%p1, %rd6, 63999;
	@%p1 bra 	$L__BB0_3;
	cvta.to.global.u64 	%rd2, %rd3;
$L__BB0_2:
	atom.global.add.u32 	%r1, [%rd2], 1;
	// begin inline asm
	mov.u64 	%rd7, %clock64;
	// end inline asm
	sub.s64 	%rd8, %rd7, %rd4;
	setp.lt.u64 	%p2, %rd8, 64000;
	@%p2 bra 	$L__BB0_2;
$L__BB0_3:
	ret;

}


// ===== COMPILED SASS (sm_100) =====

	.target	sm_100

	.elftype	@"ET_EXEC"


//--------------------- .note.nv.tkinfo           --------------------------
	.section	.note.nv.tkinfo,"",@"SHT_NOTE"
	.sectionflags	@"SHF_NOTE_NV_TKINFO"
	.tkinfo
        /*0018*/ 	.word	0x00000002
        /*0030*/ 	.string	""
        /*0030*/ 	.string	"ptxas"
        /*0030*/ 	.string	"Cuda compilation tools, release 13.0, V13.0.88"
        /*0030*/ 	.string	"Build cuda_13.0.r13.0/compiler.36424714_0"
        /*0030*/ 	.string	"-arch sm_100 -m 64 "



//--------------------- .note.nv.cuinfo           --------------------------
	.section	.note.nv.cuinfo,"",@"SHT_NOTE"
	.sectionflags	@"SHF_NOTE_NV_CUINFO"
        /*0018*/ 	.short	0x0002
        /*001a*/ 	.short	0x0064
        /*001c*/ 	.short	0x0082
	.zero		2


//--------------------- .nv.info                  --------------------------
	.section	.nv.info,"",@"SHT_CUDA_INFO"
	.align	4


	//----- nvinfo : EIATTR_REGCOUNT
	.align		4
        /*0000*/ 	.byte	0x04, 0x2f
        /*0002*/ 	.short	(.L_1 - .L_0)
	.align		4
.L_0:
        /*0004*/ 	.word	index@(_Z12accessMemoryPjPc)
        /*0008*/ 	.word	0x0000000b


	//----- nvinfo : EIATTR_FRAME_SIZE
	.align		4
.L_1:
        /*000c*/ 	.byte	0x04, 0x11
        /*000e*/ 	.short	(.L_3 - .L_2)
	.align		4
.L_2:
        /*0010*/ 	.word	index@(_Z12accessMemoryPjPc)
        /*0014*/ 	.word	0x00000000


	//----- nvinfo : EIATTR_MIN_STACK_SIZE
	.align		4
.L_3:
        /*0018*/ 	.byte	0x04, 0x12
        /*001a*/ 	.short	(.L_5 - .L_4)
	.align		4
.L_4:
        /*001c*/ 	.word	index@(_Z12accessMemoryPjPc)
        /*0020*/ 	.word	0x00000000
.L_5:


//--------------------- .nv.compat                --------------------------
	.section	.nv.compat,"",@"SHT_CUDA_COMPAT_INFO"
	.align	4
        /*0000*/ 	.byte	0x02, 0x09, 0x00, 0x00, 0x02, 0x02, 0x01, 0x00, 0x02, 0x05, 0x05, 0x00, 0x03, 0x07, 0x01, 0x01
        /*0010*/ 	.byte	0x02, 0x03, 0x00, 0x00, 0x02, 0x06, 0x01, 0x00, 0x04, 0x0b, 0x08, 0x00, 0x09, 0x00, 0x00, 0x00
        /*0020*/ 	.byte	0x00, 0x00, 0x00, 0x00


//--------------------- .nv.info._Z12accessMemoryPjPc --------------------------
	.section	.nv.info._Z12accessMemoryPjPc,"",@"SHT_CUDA_INFO"
	.sectionflags	@""
	.align	4


	//----- nvinfo : EIATTR_CUDA_API_VERSION
	.align		4
        /*0000*/ 	.byte	0x04, 0x37
        /*0002*/ 	.short	(.L_7 - .L_6)
.L_6:
        /*0004*/ 	.word	0x00000082


	//----- nvinfo : EIATTR_KPARAM_INFO
	.align		4
.L_7:
        /*0008*/ 	.byte	0x04, 0x17
        /*000a*/ 	.short	(.L_9 - .L_8)
.L_8:
        /*000c*/ 	.word	0x00000000
        /*0010*/ 	.short	0x0001
        /*0012*/ 	.short	0x0008
        /*0014*/ 	.byte	0x00, 0xf5, 0x21, 0x00


	//----- nvinfo : EIATTR_KPARAM_INFO
	.align		4
.L_9:
        /*0018*/ 	.byte	0x04, 0x17
        /*001a*/ 	.short	(.L_11 - .L_10)
.L_10:
        /*001c*/ 	.word	0x00000000
        /*0020*/ 	.short	0x0000
        /*0022*/ 	.short	0x0000
        /*0024*/ 	.byte	0x00, 0xf5, 0x21, 0x00


	//----- nvinfo : EIATTR_SPARSE_MMA_MASK
	.align		4
.L_11:
        /*0028*/ 	.byte	0x03, 0x50
        /*002a*/ 	.short	0x0000


	//----- nvinfo : EIATTR_MAXREG_COUNT
	.align		4
        /*002c*/ 	.byte	0x03, 0x1b
        /*002e*/ 	.short	0x00ff


	//----- nvinfo : EIATTR_MERCURY_ISA_VERSION
	.align		4
        /*0030*/ 	.byte	0x03, 0x5f
        /*0032*/ 	.short	0x0101


	//----- nvinfo : EIATTR_INT_WARP_WIDE_INSTR_OFFSETS
	.align		4
        /*0034*/ 	.byte	0x04, 0x31
        /*0036*/ 	.short	(.L_13 - .L_12)


	//   ....[0]....
.L_12:
        /*0038*/ 	.word	0x000000c0


	//----- nvinfo : EIATTR_VRC_CTA_INIT_COUNT
	.align		4
.L_13:
        /*003c*/ 	.byte	0x02, 0x4a
	.zero		1
	.zero		1


	//----- nvinfo : EIATTR_EXIT_INSTR_OFFSETS
	.align		4
        /*0040*/ 	.byte	0x04, 0x1c
        /*0042*/ 	.short	(.L_15 - .L_14)


	//   ....[0]....
.L_14:
        /*0044*/ 	.word	0x00000070


	//   ....[1]....
        /*0048*/ 	.word	0x00000170


	//----- nvinfo : EIATTR_CBANK_PARAM_SIZE
	.align		4
.L_15:
        /*004c*/ 	.byte	0x03, 0x19
        /*004e*/ 	.short	0x0010


	//----- nvinfo : EIATTR_PARAM_CBANK
	.align		4
        /*0050*/ 	.byte	0x04, 0x0a
        /*0052*/ 	.short	(.L_17 - .L_16)
	.align		4
.L_16:
        /*0054*/ 	.word	index@(.nv.constant0._Z12accessMemoryPjPc)
        /*0058*/ 	.short	0x0380
        /*005a*/ 	.short	0x0010


	//----- nvinfo : EIATTR_SW_WAR
	.align		4
.L_17:
        /*005c*/ 	.byte	0x04, 0x36
        /*005e*/ 	.short	(.L_19 - .L_18)
.L_18:
        /*0060*/ 	.word	0x00000008
.L_19:


//--------------------- .nv.callgraph             --------------------------
	.section	.nv.callgraph,"",@"SHT_CUDA_CALLGRAPH"
	.align	4
	.sectionentsize	8
	.align		4
        /*0000*/ 	.word	0x00000000
	.align		4
        /*0004*/ 	.word	0xffffffff
	.align		4
        /*0008*/ 	.word	0x00000000
	.align		4
        /*000c*/ 	.word	0xfffffffe
	.align		4
        /*0010*/ 	.word	0x00000000
	.align		4
        /*0014*/ 	.word	0xfffffffd
	.align		4
        /*0018*/ 	.word	0x00000000
	.align		4
        /*001c*/ 	.word	0xfffffffc


//--------------------- .text._Z12accessMemoryPjPc --------------------------
	.section	.text._Z12accessMemoryPjPc,"ax",@progbits
	.align	128
        .global         _Z12accessMemoryPjPc
        .type           _Z12accessMemoryPjPc,@function
        .size           _Z12accessMemoryPjPc,(.L_x_2 - _Z12accessMemoryPjPc)
        .other          _Z12accessMemoryPjPc,@"STO_CUDA_ENTRY STV_DEFAULT"
_Z12accessMemoryPjPc:
.text._Z12accessMemoryPjPc:
[----:B------:R-:W-:Y:S01]  /*0000*/  LDC R1, c[0x0][0x37c] ;  /* 0x0000df00ff017b82 */ /* 0x000fe20000000800 */
[----:B------:R-:W-:Y:S02]  /*0010*/  CS2R R4, SR_CLOCKLO ;  /* 0x0000000000047805 */ /* 0x000fe40000015000 */
[----:B------:R-:W-:-:S06]  /*0020*/  CS2R R2, SR_CLOCKLO ;  /* 0x0000000000027805 */ /* 0x000fcc0000015000 */
[----:B------:R-:W-:-:S05]  /*0030*/  IADD3 R0, P0, PT, -R4, R2, RZ ;  /* 0x0000000204007210 */ /* 0x000fca0007f1e1ff */
[----:B------:R-:W-:Y:S01]  /*0040*/  IMAD.X R2, R3, 0x1, ~R5, P0 ;  /* 0x0000000103027824 */ /* 0x000fe200000e0e05 */
[----:B------:R-:W-:-:S04]  /*0050*/  ISETP.GT.U32.AND P0, PT, R0, 0xf9ff, PT ;  /* 0x0000f9ff0000780c */ /* 0x000fc80003f04070 */
[----:B------:R-:W-:-:S13]  /*0060*/  ISETP.GT.U32.AND.EX P0, PT, R2, RZ, PT, P0 ;  /* 0x000000ff0200720c */ /* 0x000fda0003f04100 */
[----:B------:R-:W-:Y:S05]  /*0070*/  @P0 EXIT ;  /* 0x000000000000094d */ /* 0x000fea0003800000 */
[----:B------:R-:W0:Y:S01]  /*0080*/  S2R R0, SR_LANEID ;  /* 0x0000000000007919 */ /* 0x000e220000000000 */
[----:B------:R-:W1:Y:S01]  /*0090*/  LDC.64 R2, c[0x0][0x380] ;  /* 0x0000e000ff027b82 */ /* 0x000e620000000a00 */
[----:B------:R-:W2:Y:S01]  /*00a0*/  LDCU.64 UR4, c[0x0][0x358] ;  /* 0x00006b00ff0477ac */ /* 0x000ea20008000a00 */
[----:B------:R-:W-:Y:S01]  /*00b0*/  NOP ;  /* 0x0000000000007918 */ /* 0x000fe20000000000 */
.L_x_0:
[----:B------:R-:W-:Y:S02]  /*00c0*/  VOTEU.ANY UR6, UPT, PT ;  /* 0x0000000000067886 */ /* 0x000fe400038e0100 */
[----:B------:R-:W-:Y:S02]  /*00d0*/  UFLO.U32 UR7, UR6 ;  /* 0x00000006000772bd */ /* 0x000fe400080e0000 */
[----:B------:R-:W1:Y:S04]  /*00e0*/  POPC R7, UR6 ;  /* 0x0000000600077d09 */ /* 0x000e680008000000 */
[----:B0-----:R-:W-:-:S13]  /*00f0*/  ISETP.EQ.U32.AND P0, PT, R0, UR7, PT ;  /* 0x0000000700007c0c */ /* 0x001fda000bf02070 */
[----:B-12---:R0:W-:Y:S02]  /*0100*/  @P0 REDG.E.ADD.STRONG.GPU desc[UR4][R2.64], R7 ;  /* 0x000000070200098e */ /* 0x0061e4000c12e104 */
[----:B0-----:R-:W-:-:S06]  /*0110*/  CS2R R6, SR_CLOCKLO ;  /* 0x0000000000067805 */ /* 0x001fcc0000015000 */
[----:B------:R-:W-:-:S05]  /*0120*/  IADD3 R8, P0, PT, -R4, R6, RZ ;  /* 0x0000000604087210 */ /* 0x000fca0007f1e1ff */
[----:B------:R-:W-:Y:S01]  /*0130*/  IMAD.X R6, R7, 0x1, ~R5, P0 ;  /* 0x0000000107067824 */ /* 0x000fe200000e0e05 */
[----:B------:R-:W-:-:S04]  /*0140*/  ISETP.GE.U32.AND P0, PT, R8, 0xfa00, PT ;  /* 0x0000fa000800780c */ /* 0x000fc80003f06070 */
[----:B------:R-:W-:-:S13]  /*0150*/  ISETP.GE.U32.AND.EX P0, PT, R6, RZ, PT, P0 ;  /* 0x000000ff0600720c */ /* 0x000fda0003f06100 */
[----:B------:R-:W-:Y:S05]  /*0160*/  @!P0 BRA `(.L_x_0) ;  /* 0xfffffffc00d48947 */ /* 0x000fea000383ffff */
[----:B------:R-:W-:Y:S05]  /*0170*/  EXIT ;  /* 0x000000000000794d */ /* 0x000fea0003800000 */
.L_x_1:
[----:B------:R-:W-:-:S00]  /*0180*/  BRA `(.L_x_1) ;  /* 0xfffffffc00fc7947 */ /* 0x000fc0000383ffff */
[----:B------:R-:W-:-:S00]  /*0190*/  NOP ;  /* 0x0000000000007918 */ /* 0x000fc00000000000 */
        /* <DEDUP_REMOVED lines=14> */
.L_x_2:


//--------------------- .nv.shared.reserved.0     --------------------------
	.section	.nv.shared.reserved.0,"aw",@nobits
	.weak		__nv_reservedSMEM_offset_0_alias
	.size		__nv_reservedSMEM_offset_0_alias, 0, 64
	.other		__nv_reservedSMEM_offset_0_alias,@"STO_CUDA_RESERVED_SHARED STV_DEFAULT"
__nv_reservedSMEM_offset_0_alias:
	.zero		0
	.zero		64


//--------------------- .nv.constant0._Z12accessMemoryPjPc --------------------------
	.section	.nv.constant0._Z12accessMemoryPjPc,"a",@progbits
	.sectionflags	@""
	.align	4
.nv.constant0._Z12accessMemoryPjPc:
	.zero		912


//--------------------- SYMBOLS --------------------------

	.type		.nv.reservedSmem.offset0,@object
	.size		.nv.reservedSmem.offset0,0x4
